//
// Generated by NVIDIA NVVM Compiler
//
// Compiler Build ID: CL-36424714
// Cuda compilation tools, release 13.0, V13.0.88
// Based on NVVM 20.0.0
//

.version 9.0
.target sm_100
.address_size 64

	// .globl	_Z21parallelScanMinKernelPiS_i

.visible .entry _Z21parallelScanMinKernelPiS_i(
	.param .u64 .ptr .align 1 _Z21parallelScanMinKernelPiS_i_param_0,
	.param .u64 .ptr .align 1 _Z21parallelScanMinKernelPiS_i_param_1,
	.param .u32 _Z21parallelScanMinKernelPiS_i_param_2
)
{
	.reg .pred 	%p<9>;
	.reg .b32 	%r<22>;
	.reg .b64 	%rd<11>;

	ld.param.u64 	%rd3, [_Z21parallelScanMinKernelPiS_i_param_0];
	ld.param.u64 	%rd4, [_Z21parallelScanMinKernelPiS_i_param_1];
	ld.param.u32 	%r10, [_Z21parallelScanMinKernelPiS_i_param_2];
	cvta.to.global.u64 	%rd1, %rd4;
	mov.u32 	%r1, %tid.x;
	mov.u32 	%r2, %ntid.x;
	mov.u32 	%r3, %ctaid.x;
	mad.lo.s32 	%r4, %r2, %r3, %r1;
	setp.ge.s32 	%p1, %r4, %r10;
	@%p1 bra 	$L__BB0_10;
	setp.lt.s32 	%p2, %r10, 2;
	mul.wide.s32 	%rd5, %r4, 4;
	add.s64 	%rd2, %rd1, %rd5;
	@%p2 bra 	$L__BB0_8;
	mov.b32 	%r21, 0;
	mov.b32 	%r19, 1;
$L__BB0_3:
	setp.lt.s32 	%p3, %r4, %r19;
	@%p3 bra 	$L__BB0_5;
	sub.s32 	%r13, %r4, %r19;
	mul.wide.s32 	%rd6, %r13, 4;
	add.s64 	%rd7, %rd1, %rd6;
	ld.global.u32 	%r21, [%rd7];
$L__BB0_5:
	setp.lt.s32 	%p4, %r4, %r19;
	bar.sync 	0;
	@%p4 bra 	$L__BB0_7;
	ld.global.u32 	%r14, [%rd2];
	min.s32 	%r15, %r14, %r21;
	st.global.u32 	[%rd2], %r15;
$L__BB0_7:
	bar.sync 	0;
	shl.b32 	%r19, %r19, 1;
	setp.lt.s32 	%p5, %r19, %r10;
	@%p5 bra 	$L__BB0_3;
$L__BB0_8:
	add.s32 	%r16, %r2, -1;
	setp.ne.s32 	%p6, %r1, %r16;
	add.s32 	%r17, %r10, -1;
	setp.ne.s32 	%p7, %r4, %r17;
	and.pred  	%p8, %p6, %p7;
	@%p8 bra 	$L__BB0_10;
	ld.global.u32 	%r18, [%rd2];
	cvta.to.global.u64 	%rd8, %rd3;
	mul.wide.u32 	%rd9, %r3, 4;
	add.s64 	%rd10, %rd8, %rd9;
	st.global.u32 	[%rd10], %r18;
$L__BB0_10:
	ret;

}
	// .globl	_Z15lastDigitKernelPiS_i
.visible .entry _Z15lastDigitKernelPiS_i(
	.param .u64 .ptr .align 1 _Z15lastDigitKernelPiS_i_param_0,
	.param .u64 .ptr .align 1 _Z15lastDigitKernelPiS_i_param_1,
	.param .u32 _Z15lastDigitKernelPiS_i_param_2
)
{
	.reg .pred 	%p<2>;
	.reg .b32 	%r<13>;
	.reg .b64 	%rd<8>;

	ld.param.u64 	%rd1, [_Z15lastDigitKernelPiS_i_param_0];
	ld.param.u64 	%rd2, [_Z15lastDigitKernelPiS_i_param_1];
	ld.param.u32 	%r2, [_Z15lastDigitKernelPiS_i_param_2];
	mov.u32 	%r3, %tid.x;
	mov.u32 	%r4, %ntid.x;
	mov.u32 	%r5, %ctaid.x;
	mad.lo.s32 	%r1, %r4, %r5, %r3;
	setp.ge.s32 	%p1, %r1, %r2;
	@%p1 bra 	$L__BB1_2;
	cvta.to.global.u64 	%rd3, %rd2;
	cvta.to.global.u64 	%rd4, %rd1;
	mul.wide.s32 	%rd5, %r1, 4;
	add.s64 	%rd6, %rd3, %rd5;
	ld.global.u32 	%r6, [%rd6];
	mul.hi.s32 	%r7, %r6, 1717986919;
	shr.u32 	%r8, %r7, 31;
	shr.s32 	%r9, %r7, 2;
	add.s32 	%r10, %r9, %r8;
	mul.lo.s32 	%r11, %r10, 10;
	sub.s32 	%r12, %r6, %r11;
	add.s64 	%rd7, %rd4, %rd5;
	st.global.u32 	[%rd7], %r12;
$L__BB1_2:
	ret;

}


// ===== COMPILED SASS (sm_100) =====

	.target	sm_100

	.elftype	@"ET_EXEC"


//--------------------- .note.nv.tkinfo           --------------------------
	.section	.note.nv.tkinfo,"",@"SHT_NOTE"
	.sectionflags	@"SHF_NOTE_NV_TKINFO"
	.tkinfo
        /*0018*/ 	.word	0x00000002
        /*0030*/ 	.string	""
        /*0030*/ 	.string	"ptxas"
        /*0030*/ 	.string	"Cuda compilation tools, release 13.0, V13.0.88"
        /*0030*/ 	.string	"Build cuda_13.0.r13.0/compiler.36424714_0"
        /*0030*/ 	.string	"-arch sm_100 -m 64 "



//--------------------- .note.nv.cuinfo           --------------------------
	.section	.note.nv.cuinfo,"",@"SHT_NOTE"
	.sectionflags	@"SHF_NOTE_NV_CUINFO"
        /*0018*/ 	.short	0x0002
        /*001a*/ 	.short	0x0064
        /*001c*/ 	.short	0x0082
	.zero		2


//--------------------- .nv.info                  --------------------------
	.section	.nv.info,"",@"SHT_CUDA_INFO"
	.align	4


	//----- nvinfo : EIATTR_REGCOUNT
	.align		4
        /*0000*/ 	.byte	0x04, 0x2f
        /*0002*/ 	.short	(.L_1 - .L_0)
	.align		4
.L_0:
        /*0004*/ 	.word	index@(_Z21parallelScanMinKernelPiS_i)
        /*0008*/ 	.word	0x0000000e


	//----- nvinfo : EIATTR_FRAME_SIZE
	.align		4
.L_1:
        /*000c*/ 	.byte	0x04, 0x11
        /*000e*/ 	.short	(.L_3 - .L_2)
	.align		4
.L_2:
        /*0010*/ 	.word	index@(_Z21parallelScanMinKernelPiS_i)
        /*0014*/ 	.word	0x00000000


	//----- nvinfo : EIATTR_REGCOUNT
	.align		4
.L_3:
        /*0018*/ 	.byte	0x04, 0x2f
        /*001a*/ 	.short	(.L_5 - .L_4)
	.align		4
.L_4:
        /*001c*/ 	.word	index@(_Z15lastDigitKernelPiS_i)
        /*0020*/ 	.word	0x0000000c


	//----- nvinfo : EIATTR_FRAME_SIZE
	.align		4
.L_5:
        /*0024*/ 	.byte	0x04, 0x11
        /*0026*/ 	.short	(.L_7 - .L_6)
	.align		4
.L_6:
        /*0028*/ 	.word	index@(_Z15lastDigitKernelPiS_i)
        /*002c*/ 	.word	0x00000000


	//----- nvinfo : EIATTR_MIN_STACK_SIZE
	.align		4
.L_7:
        /*0030*/ 	.byte	0x04, 0x12
        /*0032*/ 	.short	(.L_9 - .L_8)
	.align		4
.L_8:
        /*0034*/ 	.word	index@(_Z15lastDigitKernelPiS_i)
        /*0038*/ 	.word	0x00000000


	//----- nvinfo : EIATTR_MIN_STACK_SIZE
	.align		4
.L_9:
        /*003c*/ 	.byte	0x04, 0x12
        /*003e*/ 	.short	(.L_11 - .L_10)
	.align		4
.L_10:
        /*0040*/ 	.word	index@(_Z21parallelScanMinKernelPiS_i)
        /*0044*/ 	.word	0x00000000
.L_11:


//--------------------- .nv.compat                --------------------------
	.section	.nv.compat,"",@"SHT_CUDA_COMPAT_INFO"
	.align	4
        /*0000*/ 	.byte	0x02, 0x09, 0x00, 0x00, 0x02, 0x02, 0x01, 0x00, 0x02, 0x05, 0x05, 0x00, 0x03, 0x07, 0x01, 0x01
        /*0010*/ 	.byte	0x02, 0x03, 0x00, 0x00, 0x02, 0x06, 0x01, 0x00, 0x04, 0x0b, 0x08, 0x00, 0x09, 0x00, 0x00, 0x00
        /*0020*/ 	.byte	0x00, 0x00, 0x00, 0x00


//--------------------- .nv.info._Z15lastDigitKernelPiS_i --------------------------
	.section	.nv.info._Z15lastDigitKernelPiS_i,"",@"SHT_CUDA_INFO"
	.sectionflags	@""
	.align	4


	//----- nvinfo : EIATTR_CUDA_API_VERSION
	.align		4
        /*0000*/ 	.byte	0x04, 0x37
        /*0002*/ 	.short	(.L_13 - .L_12)
.L_12:
        /*0004*/ 	.word	0x00000082


	//----- nvinfo : EIATTR_KPARAM_INFO
	.align		4
.L_13:
        /*0008*/ 	.byte	0x04, 0x17
        /*000a*/ 	.short	(.L_15 - .L_14)
.L_14:
        /*000c*/ 	.word	0x00000000
        /*0010*/ 	.short	0x0002
        /*0012*/ 	.short	0x0010
        /*0014*/ 	.byte	0x00, 0xf0, 0x11, 0x00


	//----- nvinfo : EIATTR_KPARAM_INFO
	.align		4
.L_15:
        /*0018*/ 	.byte	0x04, 0x17
        /*001a*/ 	.short	(.L_17 - .L_16)
.L_16:
        /*001c*/ 	.word	0x00000000
        /*0020*/ 	.short	0x0001
        /*0022*/ 	.short	0x0008
        /*0024*/ 	.byte	0x00, 0xf5, 0x21, 0x00


	//----- nvinfo : EIATTR_KPARAM_INFO
	.align		4
.L_17:
        /*0028*/ 	.byte	0x04, 0x17
        /*002a*/ 	.short	(.L_19 - .L_18)
.L_18:
        /*002c*/ 	.word	0x00000000
        /*0030*/ 	.short	0x0000
        /*0032*/ 	.short	0x0000
        /*0034*/ 	.byte	0x00, 0xf5, 0x21, 0x00


	//----- nvinfo : EIATTR_SPARSE_MMA_MASK
	.align		4
.L_19:
        /*0038*/ 	.byte	0x03, 0x50
        /*003a*/ 	.short	0x0000


	//----- nvinfo : EIATTR_MAXREG_COUNT
	.align		4
        /*003c*/ 	.byte	0x03, 0x1b
        /*003e*/ 	.short	0x00ff


	//----- nvinfo : EIATTR_MERCURY_ISA_VERSION
	.align		4
        /*0040*/ 	.byte	0x03, 0x5f
        /*0042*/ 	.short	0x0101


	//----- nvinfo : EIATTR_VRC_CTA_INIT_COUNT
	.align		4
        /*0044*/ 	.byte	0x02, 0x4a
	.zero		1
	.zero		1


	//----- nvinfo : EIATTR_EXIT_INSTR_OFFSETS
	.align		4
        /*0048*/ 	.byte	0x04, 0x1c
        /*004a*/ 	.short	(.L_21 - .L_20)


	//   ....[0]....
.L_20:
        /*004c*/ 	.word	0x00000070


	//   ....[1]....
        /*0050*/ 	.word	0x00000130


	//----- nvinfo : EIATTR_CBANK_PARAM_SIZE
	.align		4
.L_21:
        /*0054*/ 	.byte	0x03, 0x19
        /*0056*/ 	.short	0x0014


	//----- nvinfo : EIATTR_PARAM_CBANK
	.align		4
        /*0058*/ 	.byte	0x04, 0x0a
        /*005a*/ 	.short	(.L_23 - .L_22)
	.align		4
.L_22:
        /*005c*/ 	.word	index@(.nv.constant0._Z15lastDigitKernelPiS_i)
        /*0060*/ 	.short	0x0380
        /*0062*/ 	.short	0x0014


	//----- nvinfo : EIATTR_SW_WAR
	.align		4
.L_23:
        /*0064*/ 	.byte	0x04, 0x36
        /*0066*/ 	.short	(.L_25 - .L_24)
.L_24:
        /*0068*/ 	.word	0x00000008
.L_25:


//--------------------- .nv.info._Z21parallelScanMinKernelPiS_i --------------------------
	.section	.nv.info._Z21parallelScanMinKernelPiS_i,"",@"SHT_CUDA_INFO"
	.sectionflags	@""
	.align	4


	//----- nvinfo : EIATTR_CUDA_API_VERSION
	.align		4
        /*0000*/ 	.byte	0x04, 0x37
        /*0002*/ 	.short	(.L_27 - .L_26)
.L_26:
        /*0004*/ 	.word	0x00000082


	//----- nvinfo : EIATTR_KPARAM_INFO
	.align		4
.L_27:
        /*0008*/ 	.byte	0x04, 0x17
        /*000a*/ 	.short	(.L_29 - .L_28)
.L_28:
        /*000c*/ 	.word	0x00000000
        /*0010*/ 	.short	0x0002
        /*0012*/ 	.short	0x0010
        /*0014*/ 	.byte	0x00, 0xf0, 0x11, 0x00


	//----- nvinfo : EIATTR_KPARAM_INFO
	.align		4
.L_29:
        /*0018*/ 	.byte	0x04, 0x17
        /*001a*/ 	.short	(.L_31 - .L_30)
.L_30:
        /*001c*/ 	.word	0x00000000
        /*0020*/ 	.short	0x0001
        /*0022*/ 	.short	0x0008
        /*0024*/ 	.byte	0x00, 0xf5, 0x21, 0x00


	//----- nvinfo : EIATTR_KPARAM_INFO
	.align		4
.L_31:
        /*0028*/ 	.byte	0x04, 0x17
        /*002a*/ 	.short	(.L_33 - .L_32)
.L_32:
        /*002c*/ 	.word	0x00000000
        /*0030*/ 	.short	0x0000
        /*0032*/ 	.short	0x0000
        /*0034*/ 	.byte	0x00, 0xf5, 0x21, 0x00


	//----- nvinfo : EIATTR_SPARSE_MMA_MASK
	.align		4
.L_33:
        /*0038*/ 	.byte	0x03, 0x50
        /*003a*/ 	.short	0x0000


	//----- nvinfo : EIATTR_MAXREG_COUNT
	.align		4
        /*003c*/ 	.byte	0x03, 0x1b
        /*003e*/ 	.short	0x00ff


	//----- nvinfo : EIATTR_NUM_BARRIERS
	.align		4
        /*0040*/ 	.byte	0x02, 0x4c
        /*0042*/ 	.byte	0x01
	.zero		1


	//----- nvinfo : EIATTR_MERCURY_ISA_VERSION
	.align		4
        /*0044*/ 	.byte	0x03, 0x5f
        /*0046*/ 	.short	0x0101


	//----- nvinfo : EIATTR_VRC_CTA_INIT_COUNT
	.align		4
        /*0048*/ 	.byte	0x02, 0x4a
	.zero		1
	.zero		1


	//----- nvinfo : EIATTR_EXIT_INSTR_OFFSETS
	.align		4
        /*004c*/ 	.byte	0x04, 0x1c
        /*004e*/ 	.short	(.L_35 - .L_34)


	//   ....[0]....
.L_34:
        /*0050*/ 	.word	0x00000070


	//   ....[1]....
        /*0054*/ 	.word	0x00000210


	//   ....[2]....
        /*0058*/ 	.word	0x00000260


	//----- nvinfo : EIATTR_CBANK_PARAM_SIZE
	.align		4
.L_35:
        /*005c*/ 	.byte	0x03, 0x19
        /*005e*/ 	.short	0x0014


	//----- nvinfo : EIATTR_PARAM_CBANK
	.align		4
        /*0060*/ 	.byte	0x04, 0x0a
        /*0062*/ 	.short	(.L_37 - .L_36)
	.align		4
.L_36:
        /*0064*/ 	.word	index@(.nv.constant0._Z21parallelScanMinKernelPiS_i)
        /*0068*/ 	.short	0x0380
        /*006a*/ 	.short	0x0014


	//----- nvinfo : EIATTR_SW_WAR
	.align		4
.L_37:
        /*006c*/ 	.byte	0x04, 0x36
        /*006e*/ 	.short	(.L_39 - .L_38)
.L_38:
        /*0070*/ 	.word	0x00000008
.L_39:


//--------------------- .nv.callgraph             --------------------------
	.section	.nv.callgraph,"",@"SHT_CUDA_CALLGRAPH"
	.align	4
	.sectionentsize	8
	.align		4
        /*0000*/ 	.word	0x00000000
	.align		4
        /*0004*/ 	.word	0xffffffff
	.align		4
        /*0008*/ 	.word	0x00000000
	.align		4
        /*000c*/ 	.word	0xfffffffe
	.align		4
        /*0010*/ 	.word	0x00000000
	.align		4
        /*0014*/ 	.word	0xfffffffd
	.align		4
        /*0018*/ 	.word	0x00000000
	.align		4
        /*001c*/ 	.word	0xfffffffc


//--------------------- .text._Z15lastDigitKernelPiS_i --------------------------
	.section	.text._Z15lastDigitKernelPiS_i,"ax",@progbits
	.align	128
        .global         _Z15lastDigitKernelPiS_i
        .type           _Z15lastDigitKernelPiS_i,@function
        .size           _Z15lastDigitKernelPiS_i,(.L_x_4 - _Z15lastDigitKernelPiS_i)
        .other          _Z15lastDigitKernelPiS_i,@"STO_CUDA_ENTRY STV_DEFAULT"
_Z15lastDigitKernelPiS_i:
.text._Z15lastDigitKernelPiS_i:
[----:B------:R-:W-:Y:S01]  /*0000*/  LDC R1, c[0x0][0x37c] ;  /* 0x0000df00ff017b82 */ /* 0x000fe20000000800 */
[----:B------:R-:W0:Y:S01]  /*0010*/  S2R R7, SR_TID.X ;  /* 0x0000000000077919 */ /* 0x000e220000002100 */
[----:B------:R-:W0:Y:S01]  /*0020*/  LDCU UR4, c[0x0][0x360] ;  /* 0x00006c00ff0477ac */ /* 0x000e220008000800 */
[----:B------:R-:W0:Y:S01]  /*0030*/  S2R R0, SR_CTAID.X ;  /* 0x0000000000007919 */ /* 0x000e220000002500 */
[----:B------:R-:W1:Y:S01]  /*0040*/  LDCU UR5, c[0x0][0x390] ;  /* 0x00007200ff0577ac */ /* 0x000e620008000800 */
[----:B0-----:R-:W-:-:S05]  /*0050*/  IMAD R7, R0, UR4, R7 ;  /* 0x0000000400077c24 */ /* 0x001fca000f8e0207 */
[----:B-1----:R-:W-:-:S13]  /*0060*/  ISETP.GE.AND P0, PT, R7, UR5, PT ;  /* 0x0000000507007c0c */ /* 0x002fda000bf06270 */
[----:B------:R-:W-:Y:S05]  /*0070*/  @P0 EXIT ;  /* 0x000000000000094d */ /* 0x000fea0003800000 */
[----:B------:R-:W0:Y:S01]  /*0080*/  LDC.64 R2, c[0x0][0x388] ;  /* 0x0000e200ff027b82 */ /* 0x000e220000000a00 */
[----:B------:R-:W1:Y:S07]  /*0090*/  LDCU.64 UR4, c[0x0][0x358] ;  /* 0x00006b00ff0477ac */ /* 0x000e6e0008000a00 */
[----:B------:R-:W2:Y:S01]  /*00a0*/  LDC.64 R4, c[0x0][0x380] ;  /* 0x0000e000ff047b82 */ /* 0x000ea20000000a00 */
[----:B0-----:R-:W-:-:S06]  /*00b0*/  IMAD.WIDE R2, R7, 0x4, R2 ;  /* 0x0000000407027825 */ /* 0x001fcc00078e0202 */
[----:B-1----:R-:W3:Y:S01]  /*00c0*/  LDG.E R2, desc[UR4][R2.64] ;  /* 0x0000000402027981 */ /* 0x002ee2000c1e1900 */
[----:B--2---:R-:W-:-:S04]  /*00d0*/  IMAD.WIDE R4, R7, 0x4, R4 ;  /* 0x0000000407047825 */ /* 0x004fc800078e0204 */
[----:B---3--:R-:W-:-:S05]  /*00e0*/  IMAD.HI R0, R2, 0x66666667, RZ ;  /* 0x6666666702007827 */ /* 0x008fca00078e02ff */
[----:B------:R-:W-:-:S04]  /*00f0*/  SHF.R.U32.HI R9, RZ, 0x1f, R0 ;  /* 0x0000001fff097819 */ /* 0x000fc80000011600 */
[----:B------:R-:W-:-:S05]  /*0100*/  LEA.HI.SX32 R9, R0, R9, 0x1e ;  /* 0x0000000900097211 */ /* 0x000fca00078ff2ff */
[----:B------:R-:W-:-:S05]  /*0110*/  IMAD R9, R9, -0xa, R2 ;  /* 0xfffffff609097824 */ /* 0x000fca00078e0202 */
[----:B------:R-:W-:Y:S01]  /*0120*/  STG.E desc[UR4][R4.64], R9 ;  /* 0x0000000904007986 */ /* 0x000fe2000c101904 */
[----:B------:R-:W-:Y:S05]  /*0130*/  EXIT ;  /* 0x000000000000794d */ /* 0x000fea0003800000 */
.L_x_0:
[----:B------:R-:W-:-:S00]  /*0140*/  BRA `(.L_x_0) ;  /* 0xfffffffc00fc7947 */ /* 0x000fc0000383ffff */
[----:B------:R-:W-:-:S00]  /*0150*/  NOP ;  /* 0x0000000000007918 */ /* 0x000fc00000000000 */
        /* <DEDUP_REMOVED lines=10> */
.L_x_4:


//--------------------- .text._Z21parallelScanMinKernelPiS_i --------------------------
	.section	.text._Z21parallelScanMinKernelPiS_i,"ax",@progbits
	.align	128
        .global         _Z21parallelScanMinKernelPiS_i
        .type           _Z21parallelScanMinKernelPiS_i,@function
        .size           _Z21parallelScanMinKernelPiS_i,(.L_x_5 - _Z21parallelScanMinKernelPiS_i)
        .other          _Z21parallelScanMinKernelPiS_i,@"STO_CUDA_ENTRY STV_DEFAULT"
_Z21parallelScanMinKernelPiS_i:
.text._Z21parallelScanMinKernelPiS_i:
        /* <DEDUP_REMOVED lines=9> */
[----:B------:R-:W-:Y:S01]  /*0090*/  UISETP.GE.AND UP0, UPT, UR4, 0x2, UPT ;  /* 0x000000020400788c */ /* 0x000fe2000bf06270 */
[----:B------:R-:W1:Y:S01]  /*00a0*/  LDCU.64 UR8, c[0x0][0x358] ;  /* 0x00006b00ff0877ac */ /* 0x000e620008000a00 */
[----:B0-----:R-:W-:-:S07]  /*00b0*/  IMAD.WIDE R2, R7, 0x4, R2 ;  /* 0x0000000407027825 */ /* 0x001fce00078e0202 */
[----:B-1----:R-:W-:Y:S05]  /*00c0*/  BRA.U !UP0, `(.L_x_1) ;  /* 0x0000000108407547 */ /* 0x002fea000b800000 */
[----:B------:R-:W-:Y:S01]  /*00d0*/  IMAD.MOV.U32 R0, RZ, RZ, RZ ;  /* 0x000000ffff007224 */ /* 0x000fe200078e00ff */
[----:B------:R-:W0:Y:S01]  /*00e0*/  LDCU UR4, c[0x0][0x390] ;  /* 0x00007200ff0477ac */ /* 0x000e220008000800 */
[----:B------:R-:W-:-:S05]  /*00f0*/  UMOV UR5, 0x1 ;  /* 0x0000000100057882 */ /* 0x000fca0000000000 */
.L_x_2:
[----:B------:R-:W-:-:S13]  /*0100*/  ISETP.GE.AND P0, PT, R7, UR5, PT ;  /* 0x0000000507007c0c */ /* 0x000fda000bf06270 */
[----:B-1----:R-:W1:Y:S01]  /*0110*/  @P0 LDC.64 R4, c[0x0][0x388] ;  /* 0x0000e200ff040b82 */ /* 0x002e620000000a00 */
[----:B------:R-:W-:-:S05]  /*0120*/  @P0 IADD3 R9, PT, PT, R7, -UR5, RZ ;  /* 0x8000000507090c10 */ /* 0x000fca000fffe0ff */
[----:B-1----:R-:W-:-:S05]  /*0130*/  @P0 IMAD.WIDE R4, R9, 0x4, R4 ;  /* 0x0000000409040825 */ /* 0x002fca00078e0204 */
[----:B------:R-:W2:Y:S01]  /*0140*/  @P0 LDG.E R0, desc[UR8][R4.64] ;  /* 0x0000000804000981 */ /* 0x000ea2000c1e1900 */
[----:B------:R-:W-:Y:S06]  /*0150*/  BAR.SYNC.DEFER_BLOCKING 0x0 ;  /* 0x0000000000007b1d */ /* 0x000fec0000010000 */
[----:B------:R-:W2:Y:S01]  /*0160*/  @P0 LDG.E R9, desc[UR8][R2.64] ;  /* 0x0000000802090981 */ /* 0x000ea2000c1e1900 */
[----:B------:R-:W-:-:S04]  /*0170*/  USHF.L.U32 UR5, UR5, 0x1, URZ ;  /* 0x0000000105057899 */ /* 0x000fc800080006ff */
[----:B0-----:R-:W-:Y:S01]  /*0180*/  UISETP.GE.AND UP0, UPT, UR5, UR4, UPT ;  /* 0x000000040500728c */ /* 0x001fe2000bf06270 */
[----:B--2---:R-:W-:-:S05]  /*0190*/  @P0 VIMNMX R9, PT, PT, R0, R9, PT ;  /* 0x0000000900090248 */ /* 0x004fca0003fe0100 */
[----:B------:R1:W-:Y:S01]  /*01a0*/  @P0 STG.E desc[UR8][R2.64], R9 ;  /* 0x0000000902000986 */ /* 0x0003e2000c101908 */
[----:B------:R-:W-:Y:S06]  /*01b0*/  BAR.SYNC.DEFER_BLOCKING 0x0 ;  /* 0x0000000000007b1d */ /* 0x000fec0000010000 */
[----:B------:R-:W-:Y:S05]  /*01c0*/  BRA.U !UP0, `(.L_x_2) ;  /* 0xfffffffd08cc7547 */ /* 0x000fea000b83ffff */
.L_x_1:
[----:B------:R-:W-:Y:S02]  /*01d0*/  UIADD3 UR6, UPT, UPT, UR4, -0x1, URZ ;  /* 0xffffffff04067890 */ /* 0x000fe4000fffe0ff */
[----:B------:R-:W-:-:S04]  /*01e0*/  UIADD3 UR5, UPT, UPT, UR7, -0x1, URZ ;  /* 0xffffffff07057890 */ /* 0x000fc8000fffe0ff */
[----:B------:R-:W-:Y:S02]  /*01f0*/  ISETP.NE.AND P0, PT, R7, UR6, PT ;  /* 0x0000000607007c0c */ /* 0x000fe4000bf05270 */
[----:B------:R-:W-:-:S13]  /*0200*/  ISETP.NE.AND P1, PT, R6, UR5, PT ;  /* 0x0000000506007c0c */ /* 0x000fda000bf25270 */
[----:B------:R-:W-:Y:S05]  /*0210*/  @P0 EXIT P1 ;  /* 0x000000000000094d */ /* 0x000fea0000800000 */
[----:B-1----:R-:W2:Y:S01]  /*0220*/  LDG.E R3, desc[UR8][R2.64] ;  /* 0x0000000802037981 */ /* 0x002ea2000c1e1900 */
[----:B------:R-:W0:Y:S02]  /*0230*/  LDC.64 R4, c[0x0][0x380] ;  /* 0x0000e000ff047b82 */ /* 0x000e240000000a00 */
[----:B0-----:R-:W-:-:S05]  /*0240*/  IMAD.WIDE.U32 R4, R11, 0x4, R4 ;  /* 0x000000040b047825 */ /* 0x001fca00078e0004 */
[----:B--2---:R-:W-:Y:S01]  /*0250*/  STG.E desc[UR8][R4.64], R3 ;  /* 0x0000000304007986 */ /* 0x004fe2000c101908 */
[----:B------:R-:W-:Y:S05]  /*0260*/  EXIT ;  /* 0x000000000000794d */ /* 0x000fea0003800000 */
.L_x_3:
        /* <DEDUP_REMOVED lines=9> */
.L_x_5:


//--------------------- .nv.shared.reserved.0     --------------------------
	.section	.nv.shared.reserved.0,"aw",@nobits
	.weak		__nv_reservedSMEM_offset_0_alias
	.size		__nv_reservedSMEM_offset_0_alias, 0, 64
	.other		__nv_reservedSMEM_offset_0_alias,@"STO_CUDA_RESERVED_SHARED STV_DEFAULT"
__nv_reservedSMEM_offset_0_alias:
	.zero		0
	.zero		64


//--------------------- .nv.constant0._Z15lastDigitKernelPiS_i --------------------------
	.section	.nv.constant0._Z15lastDigitKernelPiS_i,"a",@progbits
	.sectionflags	@""
	.align	4
.nv.constant0._Z15lastDigitKernelPiS_i:
	.zero		916


//--------------------- .nv.constant0._Z21parallelScanMinKernelPiS_i --------------------------
	.section	.nv.constant0._Z21parallelScanMinKernelPiS_i,"a",@progbits
	.sectionflags	@""
	.align	4
.nv.constant0._Z21parallelScanMinKernelPiS_i:
	.zero		916


//--------------------- SYMBOLS --------------------------

	.type		.nv.reservedSmem.offset0,@object
	.size		.nv.reservedSmem.offset0,0x4
